	.headerflags	@"EF_CUDA_TEXMODE_UNIFIED EF_CUDA_64BIT_ADDRESS EF_CUDA_ACCELERATORS EF_CUDA_SM90 EF_CUDA_VIRTUAL_SM(EF_CUDA_SM90)"
	.elftype	@"ET_EXEC"


//--------------------- .nv.info                  --------------------------
	.section	.nv.info,"",@"SHT_CUDA_INFO"
	.align	4


	//----- nvinfo : EIATTR_REGCOUNT
	.align		4
        /*0000*/ 	.byte	0x04, 0x2f
        /*0002*/ 	.short	(.L_3 - .L_2)
	.align		4
.L_2:
        /*0004*/ 	.word	index@(triton_poi_fused__native_batch_norm_legit_no_training_cat_relu_43)
        /*0008*/ 	.word	0x0000001c


	//----- nvinfo : EIATTR_MIN_STACK_SIZE
	.align		4
.L_3:
        /*000c*/ 	.byte	0x04, 0x12
        /*000e*/ 	.short	(.L_5 - .L_4)
	.align		4
.L_4:
        /*0010*/ 	.word	index@(triton_poi_fused__native_batch_norm_legit_no_training_cat_relu_43)
        /*0014*/ 	.word	0x00000000


	//----- nvinfo : EIATTR_FRAME_SIZE
	.align		4
.L_5:
        /*0018*/ 	.byte	0x04, 0x11
        /*001a*/ 	.short	(.L_7 - .L_6)
	.align		4
.L_6:
        /*001c*/ 	.word	index@(triton_poi_fused__native_batch_norm_legit_no_training_cat_relu_43)
        /*0020*/ 	.word	0x00000000


	//----- nvinfo : EIATTR_MIN_STACK_SIZE
	.align		4
.L_7:
        /*0024*/ 	.byte	0x04, 0x12
        /*0026*/ 	.short	(.L_9 - .L_8)
	.align		4
.L_8:
        /*0028*/ 	.word	index@(triton_poi_fused__native_batch_norm_legit_no_training_cat_relu_43)
        /*002c*/ 	.word	0x00000000
.L_9:


//--------------------- .nv.info.triton_poi_fused__native_batch_norm_legit_no_training_cat_relu_43 --------------------------
	.section	.nv.info.triton_poi_fused__native_batch_norm_legit_no_training_cat_relu_43,"",@"SHT_CUDA_INFO"
	.sectionflags	@""
	.align	4


	//----- nvinfo : EIATTR_CUDA_API_VERSION
	.align		4
        /*0000*/ 	.byte	0x04, 0x37
        /*0002*/ 	.short	(.L_11 - .L_10)
.L_10:
        /*0004*/ 	.word	0x0000007c


	//----- nvinfo : EIATTR_KPARAM_INFO
	.align		4
.L_11:
        /*0008*/ 	.byte	0x04, 0x17
        /*000a*/ 	.short	(.L_13 - .L_12)
.L_12:
        /*000c*/ 	.word	0x00000000
        /*0010*/ 	.short	0x0008
        /*0012*/ 	.short	0x0040
        /*0014*/ 	.byte	0x00, 0xf0, 0x11, 0x00


	//----- nvinfo : EIATTR_KPARAM_INFO
	.align		4
.L_13:
        /*0018*/ 	.byte	0x04, 0x17
        /*001a*/ 	.short	(.L_15 - .L_14)
.L_14:
        /*001c*/ 	.word	0x00000000
        /*0020*/ 	.short	0x0007
        /*0022*/ 	.short	0x0038
        /*0024*/ 	.byte	0x00, 0xf4, 0x21, 0x00


	//----- nvinfo : EIATTR_KPARAM_INFO
	.align		4
.L_15:
        /*0028*/ 	.byte	0x04, 0x17
        /*002a*/ 	.short	(.L_17 - .L_16)
.L_16:
        /*002c*/ 	.word	0x00000000
        /*0030*/ 	.short	0x0006
        /*0032*/ 	.short	0x0030
        /*0034*/ 	.byte	0x00, 0xf4, 0x21, 0x00


	//----- nvinfo : EIATTR_KPARAM_INFO
	.align		4
.L_17:
        /*0038*/ 	.byte	0x04, 0x17
        /*003a*/ 	.short	(.L_19 - .L_18)
.L_18:
        /*003c*/ 	.word	0x00000000
        /*0040*/ 	.short	0x0005
        /*0042*/ 	.short	0x0028
        /*0044*/ 	.byte	0x00, 0xf4, 0x21, 0x00


	//----- nvinfo : EIATTR_KPARAM_INFO
	.align		4
.L_19:
        /*0048*/ 	.byte	0x04, 0x17
        /*004a*/ 	.short	(.L_21 - .L_20)
.L_20:
        /*004c*/ 	.word	0x00000000
        /*0050*/ 	.short	0x0004
        /*0052*/ 	.short	0x0020
        /*0054*/ 	.byte	0x00, 0xf4, 0x21, 0x00


	//----- nvinfo : EIATTR_KPARAM_INFO
	.align		4
.L_21:
        /*0058*/ 	.byte	0x04, 0x17
        /*005a*/ 	.short	(.L_23 - .L_22)
.L_22:
        /*005c*/ 	.word	0x00000000
        /*0060*/ 	.short	0x0003
        /*0062*/ 	.short	0x0018
        /*0064*/ 	.byte	0x00, 0xf4, 0x21, 0x00


	//----- nvinfo : EIATTR_KPARAM_INFO
	.align		4
.L_23:
        /*0068*/ 	.byte	0x04, 0x17
        /*006a*/ 	.short	(.L_25 - .L_24)
.L_24:
        /*006c*/ 	.word	0x00000000
        /*0070*/ 	.short	0x0002
        /*0072*/ 	.short	0x0010
        /*0074*/ 	.byte	0x00, 0xf4, 0x21, 0x00


	//----- nvinfo : EIATTR_KPARAM_INFO
	.align		4
.L_25:
        /*0078*/ 	.byte	0x04, 0x17
        /*007a*/ 	.short	(.L_27 - .L_26)
.L_26:
        /*007c*/ 	.word	0x00000000
        /*0080*/ 	.short	0x0001
        /*0082*/ 	.short	0x0008
        /*0084*/ 	.byte	0x00, 0xf4, 0x21, 0x00


	//----- nvinfo : EIATTR_KPARAM_INFO
	.align		4
.L_27:
        /*0088*/ 	.byte	0x04, 0x17
        /*008a*/ 	.short	(.L_29 - .L_28)
.L_28:
        /*008c*/ 	.word	0x00000000
        /*0090*/ 	.short	0x0000
        /*0092*/ 	.short	0x0000
        /*0094*/ 	.byte	0x00, 0xf4, 0x21, 0x00


	//----- nvinfo : EIATTR_SPARSE_MMA_MASK
	.align		4
.L_29:
        /*0098*/ 	.byte	0x03, 0x50
        /*009a*/ 	.short	0x0000


	//----- nvinfo : EIATTR_MAXREG_COUNT
	.align		4
        /*009c*/ 	.byte	0x03, 0x1b
        /*009e*/ 	.short	0x00ff


	//----- nvinfo : EIATTR_EXIT_INSTR_OFFSETS
	.align		4
        /*00a0*/ 	.byte	0x04, 0x1c
        /*00a2*/ 	.short	(.L_31 - .L_30)


	//   ....[0]....
.L_30:
        /*00a4*/ 	.word	0x00000680


	//   ....[1]....
        /*00a8*/ 	.word	0x000006a0


	//----- nvinfo : EIATTR_REQNTID
	.align		4
.L_31:
        /*00ac*/ 	.byte	0x04, 0x10
        /*00ae*/ 	.short	(.L_33 - .L_32)
.L_32:
        /*00b0*/ 	.word	0x00000100
        /*00b4*/ 	.word	0x00000001
        /*00b8*/ 	.word	0x00000001


	//----- nvinfo : EIATTR_CBANK_PARAM_SIZE
	.align		4
.L_33:
        /*00bc*/ 	.byte	0x03, 0x19
        /*00be*/ 	.short	0x0044


	//----- nvinfo : EIATTR_PARAM_CBANK
	.align		4
        /*00c0*/ 	.byte	0x04, 0x0a
        /*00c2*/ 	.short	(.L_35 - .L_34)
	.align		4
.L_34:
        /*00c4*/ 	.word	index@(.nv.constant0.triton_poi_fused__native_batch_norm_legit_no_training_cat_relu_43)
        /*00c8*/ 	.short	0x0210
        /*00ca*/ 	.short	0x0044


	//----- nvinfo : EIATTR_SW_WAR
	.align		4
.L_35:
        /*00cc*/ 	.byte	0x04, 0x36
        /*00ce*/ 	.short	(.L_37 - .L_36)
.L_36:
        /*00d0*/ 	.word	0x00000008
.L_37:


//--------------------- .nv.callgraph             --------------------------
	.section	.nv.callgraph,"",@"SHT_CUDA_CALLGRAPH"
	.align	4
	.sectionentsize	8
	.align		4
        /*0000*/ 	.word	0x00000000
	.align		4
        /*0004*/ 	.word	0xffffffff
	.align		4
        /*0008*/ 	.word	0x00000000
	.align		4
        /*000c*/ 	.word	0xfffffffe
	.align		4
        /*0010*/ 	.word	0x00000000
	.align		4
        /*0014*/ 	.word	0xfffffffd
	.align		4
        /*0018*/ 	.word	0x00000000
	.align		4
        /*001c*/ 	.word	0xfffffffc


//--------------------- .nv.constant4             --------------------------
	.section	.nv.constant4,"a",@progbits
	.align	8
	.align		8
.nv.constant4:
        /*0000*/ 	.dword	_$_str
	.align		8
        /*0008*/ 	.dword	_$_str_$_2


//--------------------- .text.triton_poi_fused__native_batch_norm_legit_no_training_cat_relu_43 --------------------------
	.section	.text.triton_poi_fused__native_batch_norm_legit_no_training_cat_relu_43,"ax",@progbits
	.align	128
        .global         triton_poi_fused__native_batch_norm_legit_no_training_cat_relu_43
        .type           triton_poi_fused__native_batch_norm_legit_no_training_cat_relu_43,@function
        .size           triton_poi_fused__native_batch_norm_legit_no_training_cat_relu_43,(.L_x_1 - triton_poi_fused__native_batch_norm_legit_no_training_cat_relu_43)
        .other          triton_poi_fused__native_batch_norm_legit_no_training_cat_relu_43,@"STO_CUDA_ENTRY STV_DEFAULT"
triton_poi_fused__native_batch_norm_legit_no_training_cat_relu_43:
.text.triton_poi_fused__native_batch_norm_legit_no_training_cat_relu_43:
[----:B------:R-:W0:Y:S01]  /*0000*/  LDC R1, c[0x0][0x28] ;  /* 0x00000a00ff017b82 */ /* 0x000e220000000800 */
[----:B------:R-:W1:Y:S07]  /*0010*/  S2R R0, SR_TID.X ;  /* 0x0000000000007919 */ /* 0x000e6e0000002100 */
[----:B------:R-:W2:Y:S01]  /*0020*/  LDC.64 R4, c[0x0][0x228] ;  /* 0x00008a00ff047b82 */ /* 0x000ea20000000a00 */
[----:B------:R-:W-:Y:S01]  /*0030*/  IMAD.MOV.U32 R6, RZ, RZ, RZ ;  /* 0x000000ffff067224 */ /* 0x000fe200078e00ff */
[----:B------:R-:W-:Y:S01]  /*0040*/  ULDC.64 UR4, c[0x0][0x208] ;  /* 0x0000820000047ab9 */ /* 0x000fe20000000a00 */
[----:B------:R-:W3:Y:S01]  /*0050*/  S2R R3, SR_CTAID.X ;  /* 0x0000000000037919 */ /* 0x000ee20000002500 */
[----:B------:R-:W-:Y:S01]  /*0060*/  HFMA2.MMA R10, -RZ, RZ, 0, 0 ;  /* 0x00000000ff0a7435 */ /* 0x000fe200000001ff */
[----:B------:R-:W-:-:S03]  /*0070*/  ULDC.64 UR6, c[0x0][0x218] ;  /* 0x0000860000067ab9 */ /* 0x000fc60000000a00 */
[----:B------:R-:W4:Y:S01]  /*0080*/  LDC.64 R14, c[0x0][0x220] ;  /* 0x00008800ff0e7b82 */ /* 0x000f220000000a00 */
[----:B-1----:R-:W-:-:S05]  /*0090*/  IMAD.SHL.U32 R0, R0, 0x2, RZ ;  /* 0x0000000200007824 */ /* 0x002fca00078e00ff */
[----:B------:R-:W-:-:S05]  /*00a0*/  LOP3.LUT R0, R0, 0x1fe, RZ, 0xc0, !PT ;  /* 0x000001fe00007812 */ /* 0x000fca00078ec0ff */
[----:B---3--:R-:W-:-:S05]  /*00b0*/  IMAD R0, R3, 0x200, R0 ;  /* 0x0000020003007824 */ /* 0x008fca00078e0200 */
[----:B------:R-:W-:Y:S02]  /*00c0*/  SHF.R.S32.HI R3, RZ, 0x1f, R0 ;  /* 0x0000001fff037819 */ /* 0x000fe40000011400 */
[----:B------:R-:W-:Y:S02]  /*00d0*/  ISETP.GE.AND P0, PT, R0, 0x14e00, PT ;  /* 0x00014e000000780c */ /* 0x000fe40003f06270 */
[----:B------:R-:W-:-:S04]  /*00e0*/  LEA.HI R3, R3, R0, RZ, 0x6 ;  /* 0x0000000003037211 */ /* 0x000fc800078f30ff */
[----:B------:R-:W-:-:S05]  /*00f0*/  SHF.R.S32.HI R11, RZ, 0x6, R3 ;  /* 0x00000006ff0b7819 */ /* 0x000fca0000011403 */
[----:B------:R-:W-:-:S05]  /*0100*/  IMAD.HI R2, R11, 0x621b97c3, RZ ;  /* 0x621b97c30b027827 */ /* 0x000fca00078e02ff */
[----:B------:R-:W-:-:S04]  /*0110*/  SHF.R.U32.HI R7, RZ, 0x1f, R2 ;  /* 0x0000001fff077819 */ /* 0x000fc80000011602 */
[----:B------:R-:W-:-:S05]  /*0120*/  LEA.HI.SX32 R2, R2, R7, 0x19 ;  /* 0x0000000702027211 */ /* 0x000fca00078fcaff */
[----:B------:R-:W-:-:S04]  /*0130*/  IMAD R11, R2, -0x14e, R11 ;  /* 0xfffffeb2020b7824 */ /* 0x000fc800078e020b */
[----:B--2---:R-:W-:-:S05]  /*0140*/  IMAD.WIDE R4, R11, 0x4, R4 ;  /* 0x000000040b047825 */ /* 0x004fca00078e0204 */
[----:B------:R-:W2:Y:S01]  /*0150*/  @!P0 LDG.E.EL R6, desc[UR4][R4.64] ;  /* 0x0000000404068981 */ /* 0x000ea2000c2e1900 */
[----:B------:R-:W-:-:S03]  /*0160*/  IMAD.HI R2, R0, 0x621b97c3, RZ ;  /* 0x621b97c300027827 */ /* 0x000fc600078e02ff */
[----:B------:R1:W3:Y:S01]  /*0170*/  @!P0 LDG.E.EL R10, desc[UR4][R4.64] ;  /* 0x00000004040a8981 */ /* 0x0002e2000c2e1900 */
[----:B------:R-:W-:Y:S01]  /*0180*/  IMAD.SHL.U32 R8, R11, 0x40, RZ ;  /* 0x000000400b087824 */ /* 0x000fe200078e00ff */
[----:B------:R-:W-:-:S04]  /*0190*/  SHF.R.U32.HI R7, RZ, 0x1f, R2 ;  /* 0x0000001fff077819 */ /* 0x000fc80000011602 */
[----:B------:R-:W-:Y:S02]  /*01a0*/  LEA.HI.SX32 R17, R2, R7, 0x13 ;  /* 0x0000000702117211 */ /* 0x000fe400078f9aff */
[----:B------:R-:W-:Y:S02]  /*01b0*/  LOP3.LUT R7, R3, 0xffffffc0, RZ, 0xc0, !PT ;  /* 0xffffffc003077812 */ /* 0x000fe400078ec0ff */
[----:B------:R-:W5:Y:S01]  /*01c0*/  LDC.64 R2, c[0x0][0x210] ;  /* 0x00008400ff027b82 */ /* 0x000f620000000a00 */
[C---:B------:R-:W-:Y:S02]  /*01d0*/  IMAD R9, R17.reuse, 0x300, RZ ;  /* 0x0000030011097824 */ /* 0x040fe400078e02ff */
[----:B------:R-:W-:Y:S02]  /*01e0*/  IMAD.IADD R7, R0, 0x1, -R7 ;  /* 0x0000000100077824 */ /* 0x000fe400078e0a07 */
[----:B-1----:R-:W-:Y:S01]  /*01f0*/  IMAD R4, R17, -0x5380, R0 ;  /* 0xffffac8011047824 */ /* 0x002fe200078e0200 */
[----:B------:R-:W-:-:S02]  /*0200*/  SHF.R.S32.HI R13, RZ, 0x1f, R9 ;  /* 0x0000001fff0d7819 */ /* 0x000fc40000011409 */
[----:B------:R-:W-:Y:S01]  /*0210*/  IADD3 R18, P1, P2, R8, R7, R9 ;  /* 0x0000000708127210 */ /* 0x000fe20007a3e009 */
[----:B------:R-:W-:Y:S01]  /*0220*/  IMAD R25, R17, 0x5080, R4 ;  /* 0x0000508011197824 */ /* 0x000fe200078e0204 */
[----:B------:R-:W-:Y:S02]  /*0230*/  SHF.R.S32.HI R8, RZ, 0x1f, R8 ;  /* 0x0000001fff087819 */ /* 0x000fe40000011408 */
[----:B------:R-:W-:Y:S02]  /*0240*/  CS2R R4, SRZ ;  /* 0x0000000000047805 */ /* 0x000fe4000001ff00 */
[----:B------:R-:W-:Y:S02]  /*0250*/  SHF.R.S32.HI R7, RZ, 0x1f, R7 ;  /* 0x0000001fff077819 */ /* 0x000fe40000011407 */
[----:B------:R-:W-:Y:S02]  /*0260*/  LEA R16, P3, R18, UR6, 0x2 ;  /* 0x0000000612107c11 */ /* 0x000fe4000f8610ff */
[----:B------:R-:W-:-:S02]  /*0270*/  IADD3.X R7, R8, R7, R13, P1, P2 ;  /* 0x0000000708077210 */ /* 0x000fc40000fe440d */
[----:B------:R-:W1:Y:S01]  /*0280*/  LDC.64 R12, c[0x0][0x230] ;  /* 0x00008c00ff0c7b82 */ /* 0x000e620000000a00 */
[C---:B------:R-:W-:Y:S02]  /*0290*/  ISETP.GE.AND P2, PT, R11.reuse, 0x142, PT ;  /* 0x000001420b00780c */ /* 0x040fe40003f46270 */
[----:B------:R-:W-:Y:S02]  /*02a0*/  ISETP.GT.AND P1, PT, R11, 0x141, !P0 ;  /* 0x000001410b00780c */ /* 0x000fe40004724270 */
[----:B------:R-:W-:Y:S01]  /*02b0*/  ISETP.LT.AND P4, PT, R0, 0x14e00, !P2 ;  /* 0x00014e000000780c */ /* 0x000fe20005781270 */
[----:B-----5:R-:W-:Y:S01]  /*02c0*/  IMAD.WIDE R24, R25, 0x4, R2 ;  /* 0x0000000419187825 */ /* 0x020fe200078e0202 */
[----:B------:R-:W-:Y:S01]  /*02d0*/  CS2R R2, SRZ ;  /* 0x0000000000027805 */ /* 0x000fe2000001ff00 */
[----:B------:R-:W5:Y:S01]  /*02e0*/  LDC.64 R8, c[0x0][0x238] ;  /* 0x00008e00ff087b82 */ /* 0x000f620000000a00 */
[----:B------:R-:W-:Y:S01]  /*02f0*/  LEA.HI.X R17, R18, UR7, R7, 0x2, P3 ;  /* 0x0000000712117c11 */ /* 0x000fe200098f1407 */
[----:B----4-:R-:W-:Y:S01]  /*0300*/  IMAD.WIDE R22, R11, 0x4, R14 ;  /* 0x000000040b167825 */ /* 0x010fe200078e020e */
[----:B------:R-:W-:-:S02]  /*0310*/  MOV R7, RZ ;  /* 0x000000ff00077202 */ /* 0x000fc40000000f00 */
[----:B------:R-:W-:-:S03]  /*0320*/  CS2R R14, SRZ ;  /* 0x00000000000e7805 */ /* 0x000fc6000001ff00 */
[----:B------:R-:W4:Y:S04]  /*0330*/  @P1 LDG.E.64 R4, desc[UR4][R16.64+-0x14200] ;  /* 0xfebe000410041981 */ /* 0x000f28000c1e1b00 */
[----:B------:R-:W4:Y:S01]  /*0340*/  @P4 LDG.E.64 R2, desc[UR4][R24.64] ;  /* 0x0000000418024981 */ /* 0x000f22000c1e1b00 */
[----:B-1----:R-:W-:-:S03]  /*0350*/  IMAD.WIDE R12, R11, 0x4, R12 ;  /* 0x000000040b0c7825 */ /* 0x002fc600078e020c */
[----:B------:R-:W4:Y:S04]  /*0360*/  @!P0 LDG.E.EL R7, desc[UR4][R22.64] ;  /* 0x0000000416078981 */ /* 0x000f28000c2e1900 */
[----:B------:R-:W4:Y:S01]  /*0370*/  @!P0 LDG.E.EL R14, desc[UR4][R22.64] ;  /* 0x00000004160e8981 */ /* 0x000f22000c2e1900 */
[----:B-----5:R-:W-:Y:S01]  /*0380*/  IMAD.WIDE R8, R11, 0x4, R8 ;  /* 0x000000040b087825 */ /* 0x020fe200078e0208 */
[----:B------:R-:W-:-:S03]  /*0390*/  HFMA2.MMA R11, -RZ, RZ, 0, 0 ;  /* 0x00000000ff0b7435 */ /* 0x000fc600000001ff */
[----:B------:R-:W-:Y:S01]  /*03a0*/  IMAD.MOV.U32 R20, RZ, RZ, RZ ;  /* 0x000000ffff147224 */ /* 0x000fe200078e00ff */
[----:B------:R-:W5:Y:S01]  /*03b0*/  @!P0 LDG.E.EL R15, desc[UR4][R8.64] ;  /* 0x00000004080f8981 */ /* 0x000f62000c2e1900 */
[----:B------:R-:W-:-:S04]  /*03c0*/  IMAD.MOV.U32 R18, RZ, RZ, RZ ;  /* 0x000000ffff127224 */ /* 0x000fc800078e00ff */
[----:B------:R-:W5:Y:S04]  /*03d0*/  @!P0 LDG.E.EL R20, desc[UR4][R12.64] ;  /* 0x000000040c148981 */ /* 0x000f68000c2e1900 */
[----:B------:R1:W5:Y:S04]  /*03e0*/  @!P0 LDG.E.EL R18, desc[UR4][R12.64] ;  /* 0x000000040c128981 */ /* 0x000368000c2e1900 */
[----:B------:R1:W5:Y:S01]  /*03f0*/  @!P0 LDG.E.EL R11, desc[UR4][R8.64] ;  /* 0x00000004080b8981 */ /* 0x000362000c2e1900 */
[----:B------:R-:W-:Y:S01]  /*0400*/  IMAD.MOV.U32 R21, RZ, RZ, 0x3e800000 ;  /* 0x3e800000ff157424 */ /* 0x000fe200078e00ff */
[----:B01----:R-:W0:Y:S08]  /*0410*/  LDC.64 R12, c[0x0][0x240] ;  /* 0x00009000ff0c7b82 */ /* 0x003e300000000a00 */
[----:B------:R-:W1:Y:S01]  /*0420*/  LDC.64 R8, c[0x0][0x248] ;  /* 0x00009200ff087b82 */ /* 0x000e620000000a00 */
[----:B0-----:R-:W-:-:S04]  /*0430*/  IMAD.WIDE R12, R0, 0x4, R12 ;  /* 0x00000004000c7825 */ /* 0x001fc800078e020c */
[----:B-1----:R-:W-:-:S04]  /*0440*/  IMAD.WIDE R8, R0, 0x4, R8 ;  /* 0x0000000400087825 */ /* 0x002fc800078e0208 */
[----:B--2---:R-:W-:-:S04]  /*0450*/  FADD R6, R6, 9.9999997473787516356e-06 ;  /* 0x3727c5ac06067421 */ /* 0x004fc80000000000 */
[----:B------:R-:W0:Y:S01]  /*0460*/  MUFU.SQRT R16, R6 ;  /* 0x0000000600107308 */ /* 0x000e220000002000 */
[----:B---3--:R-:W-:-:S07]  /*0470*/  FADD R10, R10, 9.9999997473787516356e-06 ;  /* 0x3727c5ac0a0a7421 */ /* 0x008fce0000000000 */
[----:B------:R-:W1:Y:S01]  /*0480*/  MUFU.SQRT R17, R10 ;  /* 0x0000000a00117308 */ /* 0x000e620000002000 */
[C---:B0-----:R-:W-:Y:S02]  /*0490*/  FSETP.GT.AND P6, PT, R16.reuse, 8.50705917302346158658e+37, PT ;  /* 0x7e8000001000780b */ /* 0x041fe40003fc4000 */
[----:B------:R-:W-:Y:S02]  /*04a0*/  FSETP.GEU.AND P3, PT, R16, 1.175494350822287508e-38, PT ;  /* 0x008000001000780b */ /* 0x000fe40003f6e000 */
[----:B------:R-:W-:Y:S02]  /*04b0*/  FSEL R19, R21, 1, P6 ;  /* 0x3f80000015137808 */ /* 0x000fe40003000000 */
[----:B-1----:R-:W-:-:S07]  /*04c0*/  FSETP.GT.AND P5, PT, R17, 8.50705917302346158658e+37, PT ;  /* 0x7e8000001100780b */ /* 0x002fce0003fa4000 */
[----:B------:R-:W-:Y:S01]  /*04d0*/  @P6 FMUL R16, R16, 0.25 ;  /* 0x3e80000010106820 */ /* 0x000fe20000400000 */
[----:B------:R-:W-:-:S03]  /*04e0*/  FSETP.GEU.AND P6, PT, R17, 1.175494350822287508e-38, PT ;  /* 0x008000001100780b */ /* 0x000fc60003fce000 */
[----:B------:R-:W-:Y:S02]  /*04f0*/  @!P3 FMUL R16, R16, 16777216 ;  /* 0x4b8000001010b820 */ /* 0x000fe40000400000 */
[----:B------:R-:W-:-:S08]  /*0500*/  @P5 FMUL R17, R17, 0.25 ;  /* 0x3e80000011115820 */ /* 0x000fd00000400000 */
[----:B------:R-:W-:Y:S01]  /*0510*/  @!P6 FMUL R17, R17, 16777216 ;  /* 0x4b8000001111e820 */ /* 0x000fe20000400000 */
[----:B------:R-:W0:Y:S01]  /*0520*/  MUFU.RCP R16, R16 ;  /* 0x0000001000107308 */ /* 0x000e220000001000 */
[----:B------:R-:W-:-:S07]  /*0530*/  FSEL R6, R21, 1, P5 ;  /* 0x3f80000015067808 */ /* 0x000fce0002800000 */
[----:B------:R-:W1:Y:S01]  /*0540*/  MUFU.RCP R17, R17 ;  /* 0x0000001100117308 */ /* 0x000e620000001000 */
[----:B----4-:R-:W-:Y:S02]  /*0550*/  SEL R2, R2, RZ, P4 ;  /* 0x000000ff02027207 */ /* 0x010fe40002000000 */
[----:B------:R-:W-:Y:S01]  /*0560*/  SEL R3, R3, RZ, P4 ;  /* 0x000000ff03037207 */ /* 0x000fe20002000000 */
[----:B------:R-:W-:Y:S01]  /*0570*/  @!P3 FMUL R19, R19, 16777216 ;  /* 0x4b8000001313b820 */ /* 0x000fe20000400000 */
[----:B------:R-:W-:Y:S01]  /*0580*/  @P2 SEL R2, R4, RZ, P1 ;  /* 0x000000ff04022207 */ /* 0x000fe20000800000 */
[----:B------:R-:W-:Y:S01]  /*0590*/  @!P6 FMUL R6, R6, 16777216 ;  /* 0x4b8000000606e820 */ /* 0x000fe20000400000 */
[----:B------:R-:W-:Y:S01]  /*05a0*/  @P2 SEL R3, R5, RZ, P1 ;  /* 0x000000ff05032207 */ /* 0x000fe20000800000 */
[----:B0-----:R-:W-:Y:S02]  /*05b0*/  FMUL R16, R16, R19 ;  /* 0x0000001310107220 */ /* 0x001fe40000400000 */
[----:B------:R-:W-:-:S02]  /*05c0*/  FADD R7, R2, -R7 ;  /* 0x8000000702077221 */ /* 0x000fc40000000000 */
[----:B------:R-:W-:Y:S01]  /*05d0*/  FADD R14, R3, -R14 ;  /* 0x8000000e030e7221 */ /* 0x000fe20000000000 */
[----:B-1----:R-:W-:Y:S01]  /*05e0*/  FMUL R17, R17, R6 ;  /* 0x0000000611117220 */ /* 0x002fe20000400000 */
[----:B------:R-:W-:-:S03]  /*05f0*/  FMUL R16, R7, R16 ;  /* 0x0000001007107220 */ /* 0x000fc60000400000 */
[----:B------:R-:W-:Y:S01]  /*0600*/  FMUL R14, R14, R17 ;  /* 0x000000110e0e7220 */ /* 0x000fe20000400000 */
[----:B-----5:R-:W-:Y:S01]  /*0610*/  FFMA R15, R16, R20, R15 ;  /* 0x00000014100f7223 */ /* 0x020fe2000000000f */
[----:B------:R0:W-:Y:S02]  /*0620*/  @!P0 STG.E.64 desc[UR4][R12.64], R2 ;  /* 0x000000020c008986 */ /* 0x0001e4000c101b04 */
[----:B------:R-:W-:Y:S02]  /*0630*/  FFMA R11, R14, R18, R11 ;  /* 0x000000120e0b7223 */ /* 0x000fe4000000000b */
[----:B------:R-:W-:-:S03]  /*0640*/  FSETP.GEU.AND P1, PT, R15, RZ, PT ;  /* 0x000000ff0f00720b */ /* 0x000fc60003f2e000 */
[----:B------:R-:W-:Y:S02]  /*0650*/  FSETP.GEU.AND P2, PT, R11, RZ, PT ;  /* 0x000000ff0b00720b */ /* 0x000fe40003f4e000 */
[----:B------:R-:W-:Y:S02]  /*0660*/  FSEL R10, R15, RZ, P1 ;  /* 0x000000ff0f0a7208 */ /* 0x000fe40000800000 */
[----:B------:R-:W-:Y:S01]  /*0670*/  FSEL R11, R11, RZ, P2 ;  /* 0x000000ff0b0b7208 */ /* 0x000fe20001000000 */
[----:B0-----:R-:W-:Y:S08]  /*0680*/  @P0 EXIT ;  /* 0x000000000000094d */ /* 0x001ff00003800000 */
[----:B------:R-:W-:Y:S01]  /*0690*/  STG.E.64 desc[UR4][R8.64], R10 ;  /* 0x0000000a08007986 */ /* 0x000fe2000c101b04 */
[----:B------:R-:W-:Y:S05]  /*06a0*/  EXIT ;  /* 0x000000000000794d */ /* 0x000fea0003800000 */
.L_x_0:
[----:B------:R-:W-:-:S00]  /*06b0*/  BRA `(.L_x_0) ;  /* 0xfffffffc00fc7947 */ /* 0x000fc0000383ffff */
[----:B------:R-:W-:-:S00]  /*06c0*/  NOP ;  /* 0x0000000000007918 */ /* 0x000fc00000000000 */
        /* <DEDUP_REMOVED lines=11> */
.L_x_1:


//--------------------- .nv.global.init           --------------------------
	.section	.nv.global.init,"aw",@progbits
.nv.global.init:
	.type		_$_str,@object
	.size		_$_str,(_$_str_$_2 - _$_str)
_$_str:
        /*0000*/ 	.byte	0x5f, 0x5f, 0x43, 0x55, 0x44, 0x41, 0x5f, 0x46, 0x54, 0x5a, 0x00
	.type		_$_str_$_2,@object
	.size		_$_str_$_2,(.L_1 - _$_str_$_2)
_$_str_$_2:
        /*000b*/ 	.byte	0x5f, 0x5f, 0x43, 0x55, 0x44, 0x41, 0x5f, 0x50, 0x52, 0x45, 0x43, 0x5f, 0x53, 0x51, 0x52, 0x54
        /*001b*/ 	.byte	0x00
.L_1:


//--------------------- .nv.constant0.triton_poi_fused__native_batch_norm_legit_no_training_cat_relu_43 --------------------------
	.section	.nv.constant0.triton_poi_fused__native_batch_norm_legit_no_training_cat_relu_43,"a",@progbits
	.sectionflags	@""
	.align	4
.nv.constant0.triton_poi_fused__native_batch_norm_legit_no_training_cat_relu_43:
	.zero		596
